	.headerflags	@"EF_CUDA_TEXMODE_UNIFIED EF_CUDA_64BIT_ADDRESS EF_CUDA_ACCELERATORS EF_CUDA_SM90 EF_CUDA_VIRTUAL_SM(EF_CUDA_SM90)"
	.elftype	@"ET_EXEC"


//--------------------- .nv.info                  --------------------------
	.section	.nv.info,"",@"SHT_CUDA_INFO"
	.align	4


	//----- nvinfo : EIATTR_REGCOUNT
	.align		4
        /*0000*/ 	.byte	0x04, 0x2f
        /*0002*/ 	.short	(.L_1 - .L_0)
	.align		4
.L_0:
        /*0004*/ 	.word	index@(triton_poi_fused_convolution_hardtanh_hardtanh_backward_18)
        /*0008*/ 	.word	0x0000000e


	//----- nvinfo : EIATTR_MIN_STACK_SIZE
	.align		4
.L_1:
        /*000c*/ 	.byte	0x04, 0x12
        /*000e*/ 	.short	(.L_3 - .L_2)
	.align		4
.L_2:
        /*0010*/ 	.word	index@(triton_poi_fused_convolution_hardtanh_hardtanh_backward_18)
        /*0014*/ 	.word	0x00000000


	//----- nvinfo : EIATTR_FRAME_SIZE
	.align		4
.L_3:
        /*0018*/ 	.byte	0x04, 0x11
        /*001a*/ 	.short	(.L_5 - .L_4)
	.align		4
.L_4:
        /*001c*/ 	.word	index@(triton_poi_fused_convolution_hardtanh_hardtanh_backward_18)
        /*0020*/ 	.word	0x00000000


	//----- nvinfo : EIATTR_MIN_STACK_SIZE
	.align		4
.L_5:
        /*0024*/ 	.byte	0x04, 0x12
        /*0026*/ 	.short	(.L_7 - .L_6)
	.align		4
.L_6:
        /*0028*/ 	.word	index@(triton_poi_fused_convolution_hardtanh_hardtanh_backward_18)
        /*002c*/ 	.word	0x00000000
.L_7:


//--------------------- .nv.info.triton_poi_fused_convolution_hardtanh_hardtanh_backward_18 --------------------------
	.section	.nv.info.triton_poi_fused_convolution_hardtanh_hardtanh_backward_18,"",@"SHT_CUDA_INFO"
	.sectionflags	@""
	.align	4


	//----- nvinfo : EIATTR_CUDA_API_VERSION
	.align		4
        /*0000*/ 	.byte	0x04, 0x37
        /*0002*/ 	.short	(.L_9 - .L_8)
.L_8:
        /*0004*/ 	.word	0x0000007c


	//----- nvinfo : EIATTR_KPARAM_INFO
	.align		4
.L_9:
        /*0008*/ 	.byte	0x04, 0x17
        /*000a*/ 	.short	(.L_11 - .L_10)
.L_10:
        /*000c*/ 	.word	0x00000000
        /*0010*/ 	.short	0x0004
        /*0012*/ 	.short	0x0020
        /*0014*/ 	.byte	0x00, 0xf0, 0x11, 0x00


	//----- nvinfo : EIATTR_KPARAM_INFO
	.align		4
.L_11:
        /*0018*/ 	.byte	0x04, 0x17
        /*001a*/ 	.short	(.L_13 - .L_12)
.L_12:
        /*001c*/ 	.word	0x00000000
        /*0020*/ 	.short	0x0003
        /*0022*/ 	.short	0x0018
        /*0024*/ 	.byte	0x00, 0xf4, 0x21, 0x00


	//----- nvinfo : EIATTR_KPARAM_INFO
	.align		4
.L_13:
        /*0028*/ 	.byte	0x04, 0x17
        /*002a*/ 	.short	(.L_15 - .L_14)
.L_14:
        /*002c*/ 	.word	0x00000000
        /*0030*/ 	.short	0x0002
        /*0032*/ 	.short	0x0010
        /*0034*/ 	.byte	0x00, 0xf4, 0x21, 0x00


	//----- nvinfo : EIATTR_KPARAM_INFO
	.align		4
.L_15:
        /*0038*/ 	.byte	0x04, 0x17
        /*003a*/ 	.short	(.L_17 - .L_16)
.L_16:
        /*003c*/ 	.word	0x00000000
        /*0040*/ 	.short	0x0001
        /*0042*/ 	.short	0x0008
        /*0044*/ 	.byte	0x00, 0xf4, 0x21, 0x00


	//----- nvinfo : EIATTR_KPARAM_INFO
	.align		4
.L_17:
        /*0048*/ 	.byte	0x04, 0x17
        /*004a*/ 	.short	(.L_19 - .L_18)
.L_18:
        /*004c*/ 	.word	0x00000000
        /*0050*/ 	.short	0x0000
        /*0052*/ 	.short	0x0000
        /*0054*/ 	.byte	0x00, 0xf4, 0x21, 0x00


	//----- nvinfo : EIATTR_SPARSE_MMA_MASK
	.align		4
.L_19:
        /*0058*/ 	.byte	0x03, 0x50
        /*005a*/ 	.short	0x0000


	//----- nvinfo : EIATTR_MAXREG_COUNT
	.align		4
        /*005c*/ 	.byte	0x03, 0x1b
        /*005e*/ 	.short	0x00ff


	//----- nvinfo : EIATTR_EXIT_INSTR_OFFSETS
	.align		4
        /*0060*/ 	.byte	0x04, 0x1c
        /*0062*/ 	.short	(.L_21 - .L_20)


	//   ....[0]....
.L_20:
        /*0064*/ 	.word	0x000002d0


	//----- nvinfo : EIATTR_REQNTID
	.align		4
.L_21:
        /*0068*/ 	.byte	0x04, 0x10
        /*006a*/ 	.short	(.L_23 - .L_22)
.L_22:
        /*006c*/ 	.word	0x00000080
        /*0070*/ 	.word	0x00000001
        /*0074*/ 	.word	0x00000001


	//----- nvinfo : EIATTR_CBANK_PARAM_SIZE
	.align		4
.L_23:
        /*0078*/ 	.byte	0x03, 0x19
        /*007a*/ 	.short	0x0024


	//----- nvinfo : EIATTR_PARAM_CBANK
	.align		4
        /*007c*/ 	.byte	0x04, 0x0a
        /*007e*/ 	.short	(.L_25 - .L_24)
	.align		4
.L_24:
        /*0080*/ 	.word	index@(.nv.constant0.triton_poi_fused_convolution_hardtanh_hardtanh_backward_18)
        /*0084*/ 	.short	0x0210
        /*0086*/ 	.short	0x0024


	//----- nvinfo : EIATTR_SW_WAR
	.align		4
.L_25:
        /*0088*/ 	.byte	0x04, 0x36
        /*008a*/ 	.short	(.L_27 - .L_26)
.L_26:
        /*008c*/ 	.word	0x00000008
.L_27:


//--------------------- .nv.callgraph             --------------------------
	.section	.nv.callgraph,"",@"SHT_CUDA_CALLGRAPH"
	.align	4
	.sectionentsize	8
	.align		4
        /*0000*/ 	.word	0x00000000
	.align		4
        /*0004*/ 	.word	0xffffffff
	.align		4
        /*0008*/ 	.word	0x00000000
	.align		4
        /*000c*/ 	.word	0xfffffffe
	.align		4
        /*0010*/ 	.word	0x00000000
	.align		4
        /*0014*/ 	.word	0xfffffffd
	.align		4
        /*0018*/ 	.word	0x00000000
	.align		4
        /*001c*/ 	.word	0xfffffffc


//--------------------- .text.triton_poi_fused_convolution_hardtanh_hardtanh_backward_18 --------------------------
	.section	.text.triton_poi_fused_convolution_hardtanh_hardtanh_backward_18,"ax",@progbits
	.align	128
        .global         triton_poi_fused_convolution_hardtanh_hardtanh_backward_18
        .type           triton_poi_fused_convolution_hardtanh_hardtanh_backward_18,@function
        .size           triton_poi_fused_convolution_hardtanh_hardtanh_backward_18,(.L_x_1 - triton_poi_fused_convolution_hardtanh_hardtanh_backward_18)
        .other          triton_poi_fused_convolution_hardtanh_hardtanh_backward_18,@"STO_CUDA_ENTRY STV_DEFAULT"
triton_poi_fused_convolution_hardtanh_hardtanh_backward_18:
.text.triton_poi_fused_convolution_hardtanh_hardtanh_backward_18:
[----:B------:R-:W-:Y:S01]  /*0000*/  LDC R1, c[0x0][0x28] ;  /* 0x00000a00ff017b82 */ /* 0x000fe20000000800 */
[----:B------:R-:W1:Y:S07]  /*0010*/  S2R R0, SR_TID.X ;  /* 0x0000000000007919 */ /* 0x000e6e0000002100 */
[----:B------:R-:W2:Y:S01]  /*0020*/  LDC.64 R4, c[0x0][0x218] ;  /* 0x00008600ff047b82 */ /* 0x000ea20000000a00 */
[----:B------:R-:W-:Y:S01]  /*0030*/  ULDC.64 UR4, c[0x0][0x208] ;  /* 0x0000820000047ab9 */ /* 0x000fe20000000a00 */
[----:B------:R-:W-:Y:S01]  /*0040*/  ULDC.64 UR6, c[0x0][0x228] ;  /* 0x00008a0000067ab9 */ /* 0x000fe20000000a00 */
[----:B------:R-:W3:Y:S01]  /*0050*/  S2R R3, SR_CTAID.X ;  /* 0x0000000000037919 */ /* 0x000ee20000002500 */
[----:B-1----:R-:W-:Y:S01]  /*0060*/  IMAD.SHL.U32 R0, R0, 0x2, RZ ;  /* 0x0000000200007824 */ /* 0x002fe200078e00ff */
[----:B---3--:R-:W-:-:S04]  /*0070*/  SHF.R.S32.HI R7, RZ, 0x17, R3 ;  /* 0x00000017ff077819 */ /* 0x008fc80000011403 */
[----:B------:R-:W-:Y:S02]  /*0080*/  LOP3.LUT R0, R0, 0xfe, RZ, 0xc0, !PT ;  /* 0x000000fe00007812 */ /* 0x000fe400078ec0ff */
[----:B------:R-:W-:-:S03]  /*0090*/  SGXT R7, R7, 0x1 ;  /* 0x000000010707781a */ /* 0x000fc60000000200 */
[----:B------:R-:W-:Y:S02]  /*00a0*/  IMAD R0, R3, 0x100, R0 ;  /* 0x0000010003007824 */ /* 0x000fe400078e0200 */
[----:B------:R-:W1:Y:S03]  /*00b0*/  LDC.64 R2, c[0x0][0x210] ;  /* 0x00008400ff027b82 */ /* 0x000e660000000a00 */
[----:B------:R-:W-:-:S04]  /*00c0*/  LEA.HI R7, R7, R0, RZ, 0x4 ;  /* 0x0000000007077211 */ /* 0x000fc800078f20ff */
[--C-:B------:R-:W-:Y:S02]  /*00d0*/  SHF.R.S32.HI R6, RZ, 0x4, R7.reuse ;  /* 0x00000004ff067819 */ /* 0x100fe40000011407 */
[----:B------:R-:W-:-:S04]  /*00e0*/  SHF.R.S32.HI R7, RZ, 0x1f, R7 ;  /* 0x0000001fff077819 */ /* 0x000fc80000011407 */
[----:B------:R-:W-:-:S04]  /*00f0*/  LEA.HI R7, R7, R6, RZ, 0x8 ;  /* 0x0000000607077211 */ /* 0x000fc800078f40ff */
[----:B------:R-:W-:-:S05]  /*0100*/  LOP3.LUT R7, R7, 0xffffff00, RZ, 0xc0, !PT ;  /* 0xffffff0007077812 */ /* 0x000fca00078ec0ff */
[----:B------:R-:W-:Y:S02]  /*0110*/  IMAD.IADD R7, R6, 0x1, -R7 ;  /* 0x0000000106077824 */ /* 0x000fe400078e0a07 */
[----:B-1----:R-:W-:-:S04]  /*0120*/  IMAD.WIDE R2, R0, 0x4, R2 ;  /* 0x0000000400027825 */ /* 0x002fc800078e0202 */
[----:B--2---:R-:W-:Y:S02]  /*0130*/  IMAD.WIDE R4, R7, 0x4, R4 ;  /* 0x0000000407047825 */ /* 0x004fe400078e0204 */
[----:B------:R-:W2:Y:S01]  /*0140*/  LDG.E.64 R2, desc[UR4][R2.64] ;  /* 0x0000000402027981 */ /* 0x000ea2000c1e1b00 */
[----:B------:R-:W1:Y:S03]  /*0150*/  LDC.64 R6, c[0x0][0x220] ;  /* 0x00008800ff067b82 */ /* 0x000e660000000a00 */
[----:B------:R-:W2:Y:S02]  /*0160*/  LDG.E.EL R4, desc[UR4][R4.64] ;  /* 0x0000000404047981 */ /* 0x000ea4000c2e1900 */
[--C-:B--2---:R-:W-:Y:S01]  /*0170*/  FADD R8, R2, R4.reuse ;  /* 0x0000000402087221 */ /* 0x104fe20000000000 */
[----:B------:R-:W-:Y:S01]  /*0180*/  FADD R9, R3, R4 ;  /* 0x0000000403097221 */ /* 0x000fe20000000000 */
[----:B-1----:R-:W-:Y:S01]  /*0190*/  IMAD.WIDE R2, R0, 0x4, R6 ;  /* 0x0000000400027825 */ /* 0x002fe200078e0206 */
[----:B------:R-:W-:-:S02]  /*01a0*/  IADD3 R4, P6, R0, UR6, RZ ;  /* 0x0000000600047c10 */ /* 0x000fc4000ffde0ff */
[C---:B------:R-:W-:Y:S02]  /*01b0*/  FSETP.GTU.AND P0, PT, R8.reuse, RZ, PT ;  /* 0x000000ff0800720b */ /* 0x040fe40003f0c000 */
[C---:B------:R-:W-:Y:S02]  /*01c0*/  FSETP.GTU.AND P1, PT, R9.reuse, RZ, PT ;  /* 0x000000ff0900720b */ /* 0x040fe40003f2c000 */
[----:B------:R-:W-:Y:S02]  /*01d0*/  FSEL R10, R8, RZ, P0 ;  /* 0x000000ff080a7208 */ /* 0x000fe40000000000 */
[----:B------:R-:W-:Y:S02]  /*01e0*/  FSEL R11, R9, RZ, P1 ;  /* 0x000000ff090b7208 */ /* 0x000fe40000800000 */
[----:B------:R-:W-:Y:S02]  /*01f0*/  FSETP.GEU.AND P3, PT, R10, 6, PT ;  /* 0x40c000000a00780b */ /* 0x000fe40003f6e000 */
[----:B------:R-:W-:-:S02]  /*0200*/  FSETP.GEU.AND P2, PT, R11, 6, PT ;  /* 0x40c000000b00780b */ /* 0x000fc40003f4e000 */
[----:B------:R-:W-:Y:S02]  /*0210*/  FSETP.GE.OR P0, PT, R8, 6, !P0 ;  /* 0x40c000000800780b */ /* 0x000fe40004706400 */
[----:B------:R-:W-:Y:S02]  /*0220*/  FSETP.GE.OR P1, PT, R9, 6, !P1 ;  /* 0x40c000000900780b */ /* 0x000fe40004f26400 */
[----:B------:R-:W-:Y:S02]  /*0230*/  FSETP.NAN.AND P4, PT, R10, R10, PT ;  /* 0x0000000a0a00720b */ /* 0x000fe40003f88000 */
[----:B------:R-:W-:Y:S02]  /*0240*/  FSETP.NAN.AND P5, PT, R11, R11, PT ;  /* 0x0000000b0b00720b */ /* 0x000fe40003fa8000 */
[----:B------:R-:W-:Y:S02]  /*0250*/  SEL R6, RZ, 0x1, !P0 ;  /* 0x00000001ff067807 */ /* 0x000fe40004000000 */
[----:B------:R-:W-:-:S02]  /*0260*/  SEL R7, RZ, 0x100, !P1 ;  /* 0x00000100ff077807 */ /* 0x000fc40004800000 */
[----:B------:R-:W-:Y:S02]  /*0270*/  @P3 SEL R10, R10, 0x40c00000, P4 ;  /* 0x40c000000a0a3807 */ /* 0x000fe40002000000 */
[----:B------:R-:W-:Y:S01]  /*0280*/  @P2 SEL R11, R11, 0x40c00000, P5 ;  /* 0x40c000000b0b2807 */ /* 0x000fe20002800000 */
[----:B------:R-:W-:Y:S01]  /*0290*/  IMAD.IADD R7, R6, 0x1, R7 ;  /* 0x0000000106077824 */ /* 0x000fe200078e0207 */
[----:B------:R-:W-:-:S03]  /*02a0*/  LEA.HI.X.SX32 R5, R0, UR7, 0x1, P6 ;  /* 0x0000000700057c11 */ /* 0x000fc6000b0f0eff */
[----:B------:R-:W-:Y:S04]  /*02b0*/  STG.E.64 desc[UR4][R2.64], R10 ;  /* 0x0000000a02007986 */ /* 0x000fe8000c101b04 */
[----:B------:R-:W-:Y:S01]  /*02c0*/  STG.E.U16 desc[UR4][R4.64], R7 ;  /* 0x0000000704007986 */ /* 0x000fe2000c101504 */
[----:B------:R-:W-:Y:S05]  /*02d0*/  EXIT ;  /* 0x000000000000794d */ /* 0x000fea0003800000 */
.L_x_0:
[----:B------:R-:W-:-:S00]  /*02e0*/  BRA `(.L_x_0) ;  /* 0xfffffffc00fc7947 */ /* 0x000fc0000383ffff */
[----:B------:R-:W-:-:S00]  /*02f0*/  NOP ;  /* 0x0000000000007918 */ /* 0x000fc00000000000 */
        /* <DEDUP_REMOVED lines=8> */
.L_x_1:


//--------------------- .nv.constant0.triton_poi_fused_convolution_hardtanh_hardtanh_backward_18 --------------------------
	.section	.nv.constant0.triton_poi_fused_convolution_hardtanh_hardtanh_backward_18,"a",@progbits
	.sectionflags	@""
	.align	4
.nv.constant0.triton_poi_fused_convolution_hardtanh_hardtanh_backward_18:
	.zero		564
